	.headerflags	@"EF_CUDA_TEXMODE_UNIFIED EF_CUDA_64BIT_ADDRESS EF_CUDA_ACCELERATORS EF_CUDA_SM90 EF_CUDA_VIRTUAL_SM(EF_CUDA_SM90)"
	.elftype	@"ET_EXEC"


//--------------------- .nv.info                  --------------------------
	.section	.nv.info,"",@"SHT_CUDA_INFO"
	.align	4


	//----- nvinfo : EIATTR_REGCOUNT
	.align		4
        /*0000*/ 	.byte	0x04, 0x2f
        /*0002*/ 	.short	(.L_1 - .L_0)
	.align		4
.L_0:
        /*0004*/ 	.word	index@(triton_poi_fused_convolution_3)
        /*0008*/ 	.word	0x00000019


	//----- nvinfo : EIATTR_MIN_STACK_SIZE
	.align		4
.L_1:
        /*000c*/ 	.byte	0x04, 0x12
        /*000e*/ 	.short	(.L_3 - .L_2)
	.align		4
.L_2:
        /*0010*/ 	.word	index@(triton_poi_fused_convolution_3)
        /*0014*/ 	.word	0x00000000


	//----- nvinfo : EIATTR_FRAME_SIZE
	.align		4
.L_3:
        /*0018*/ 	.byte	0x04, 0x11
        /*001a*/ 	.short	(.L_5 - .L_4)
	.align		4
.L_4:
        /*001c*/ 	.word	index@(triton_poi_fused_convolution_3)
        /*0020*/ 	.word	0x00000000


	//----- nvinfo : EIATTR_MIN_STACK_SIZE
	.align		4
.L_5:
        /*0024*/ 	.byte	0x04, 0x12
        /*0026*/ 	.short	(.L_7 - .L_6)
	.align		4
.L_6:
        /*0028*/ 	.word	index@(triton_poi_fused_convolution_3)
        /*002c*/ 	.word	0x00000000
.L_7:


//--------------------- .nv.info.triton_poi_fused_convolution_3 --------------------------
	.section	.nv.info.triton_poi_fused_convolution_3,"",@"SHT_CUDA_INFO"
	.sectionflags	@""
	.align	4


	//----- nvinfo : EIATTR_CUDA_API_VERSION
	.align		4
        /*0000*/ 	.byte	0x04, 0x37
        /*0002*/ 	.short	(.L_9 - .L_8)
.L_8:
        /*0004*/ 	.word	0x0000007c


	//----- nvinfo : EIATTR_KPARAM_INFO
	.align		4
.L_9:
        /*0008*/ 	.byte	0x04, 0x17
        /*000a*/ 	.short	(.L_11 - .L_10)
.L_10:
        /*000c*/ 	.word	0x00000000
        /*0010*/ 	.short	0x0003
        /*0012*/ 	.short	0x0014
        /*0014*/ 	.byte	0x00, 0xf0, 0x11, 0x00


	//----- nvinfo : EIATTR_KPARAM_INFO
	.align		4
.L_11:
        /*0018*/ 	.byte	0x04, 0x17
        /*001a*/ 	.short	(.L_13 - .L_12)
.L_12:
        /*001c*/ 	.word	0x00000000
        /*0020*/ 	.short	0x0002
        /*0022*/ 	.short	0x0010
        /*0024*/ 	.byte	0x00, 0xf0, 0x11, 0x00


	//----- nvinfo : EIATTR_KPARAM_INFO
	.align		4
.L_13:
        /*0028*/ 	.byte	0x04, 0x17
        /*002a*/ 	.short	(.L_15 - .L_14)
.L_14:
        /*002c*/ 	.word	0x00000000
        /*0030*/ 	.short	0x0001
        /*0032*/ 	.short	0x0008
        /*0034*/ 	.byte	0x00, 0xf4, 0x21, 0x00


	//----- nvinfo : EIATTR_KPARAM_INFO
	.align		4
.L_15:
        /*0038*/ 	.byte	0x04, 0x17
        /*003a*/ 	.short	(.L_17 - .L_16)
.L_16:
        /*003c*/ 	.word	0x00000000
        /*0040*/ 	.short	0x0000
        /*0042*/ 	.short	0x0000
        /*0044*/ 	.byte	0x00, 0xf4, 0x21, 0x00


	//----- nvinfo : EIATTR_SPARSE_MMA_MASK
	.align		4
.L_17:
        /*0048*/ 	.byte	0x03, 0x50
        /*004a*/ 	.short	0x0000


	//----- nvinfo : EIATTR_MAXREG_COUNT
	.align		4
        /*004c*/ 	.byte	0x03, 0x1b
        /*004e*/ 	.short	0x00ff


	//----- nvinfo : EIATTR_EXIT_INSTR_OFFSETS
	.align		4
        /*0050*/ 	.byte	0x04, 0x1c
        /*0052*/ 	.short	(.L_19 - .L_18)


	//   ....[0]....
.L_18:
        /*0054*/ 	.word	0x00000510


	//   ....[1]....
        /*0058*/ 	.word	0x00000560


	//----- nvinfo : EIATTR_REQNTID
	.align		4
.L_19:
        /*005c*/ 	.byte	0x04, 0x10
        /*005e*/ 	.short	(.L_21 - .L_20)
.L_20:
        /*0060*/ 	.word	0x00000080
        /*0064*/ 	.word	0x00000001
        /*0068*/ 	.word	0x00000001


	//----- nvinfo : EIATTR_CBANK_PARAM_SIZE
	.align		4
.L_21:
        /*006c*/ 	.byte	0x03, 0x19
        /*006e*/ 	.short	0x0018


	//----- nvinfo : EIATTR_PARAM_CBANK
	.align		4
        /*0070*/ 	.byte	0x04, 0x0a
        /*0072*/ 	.short	(.L_23 - .L_22)
	.align		4
.L_22:
        /*0074*/ 	.word	index@(.nv.constant0.triton_poi_fused_convolution_3)
        /*0078*/ 	.short	0x0210
        /*007a*/ 	.short	0x0018


	//----- nvinfo : EIATTR_SW_WAR
	.align		4
.L_23:
        /*007c*/ 	.byte	0x04, 0x36
        /*007e*/ 	.short	(.L_25 - .L_24)
.L_24:
        /*0080*/ 	.word	0x00000008
.L_25:


//--------------------- .nv.callgraph             --------------------------
	.section	.nv.callgraph,"",@"SHT_CUDA_CALLGRAPH"
	.align	4
	.sectionentsize	8
	.align		4
        /*0000*/ 	.word	0x00000000
	.align		4
        /*0004*/ 	.word	0xffffffff
	.align		4
        /*0008*/ 	.word	0x00000000
	.align		4
        /*000c*/ 	.word	0xfffffffe
	.align		4
        /*0010*/ 	.word	0x00000000
	.align		4
        /*0014*/ 	.word	0xfffffffd
	.align		4
        /*0018*/ 	.word	0x00000000
	.align		4
        /*001c*/ 	.word	0xfffffffc


//--------------------- .text.triton_poi_fused_convolution_3 --------------------------
	.section	.text.triton_poi_fused_convolution_3,"ax",@progbits
	.sectionflags	@"SHF_BARRIERS=1"
	.align	128
        .global         triton_poi_fused_convolution_3
        .type           triton_poi_fused_convolution_3,@function
        .size           triton_poi_fused_convolution_3,(.L_x_1 - triton_poi_fused_convolution_3)
        .other          triton_poi_fused_convolution_3,@"STO_CUDA_ENTRY STV_DEFAULT"
triton_poi_fused_convolution_3:
.text.triton_poi_fused_convolution_3:
[----:B------:R-:W0:Y:S02]  /*0000*/  LDC R1, c[0x0][0x28] ;  /* 0x00000a00ff017b82 */ /* 0x000e240000000800 */
[----:B------:R-:W1:Y:S01]  /*0010*/  S2R R0, SR_CTAID.X ;  /* 0x0000000000007919 */ /* 0x000e620000002500 */
[----:B------:R-:W2:Y:S01]  /*0020*/  LDC.64 R4, c[0x0][0x210] ;  /* 0x00008400ff047b82 */ /* 0x000ea20000000a00 */
[----:B------:R-:W-:Y:S02]  /*0030*/  CS2R R8, SRZ ;  /* 0x0000000000087805 */ /* 0x000fe4000001ff00 */
[----:B------:R-:W-:Y:S01]  /*0040*/  CS2R R10, SRZ ;  /* 0x00000000000a7805 */ /* 0x000fe2000001ff00 */
[----:B------:R-:W3:Y:S01]  /*0050*/  S2R R12, SR_TID.X ;  /* 0x00000000000c7919 */ /* 0x000ee20000002100 */
[----:B------:R-:W-:Y:S01]  /*0060*/  ULDC.64 UR6, c[0x0][0x208] ;  /* 0x0000820000067ab9 */ /* 0x000fe20000000a00 */
[----:B------:R-:W4:Y:S01]  /*0070*/  S2R R2, SR_CTAID.Y ;  /* 0x0000000000027919 */ /* 0x000f220000002600 */
[----:B-1----:R-:W-:Y:S02]  /*0080*/  IMAD.SHL.U32 R0, R0, 0x20, RZ ;  /* 0x0000002000007824 */ /* 0x002fe400078e00ff */
[----:B---3--:R-:W-:Y:S01]  /*0090*/  IMAD.SHL.U32 R17, R12, 0x4, RZ ;  /* 0x000000040c117824 */ /* 0x008fe200078e00ff */
[----:B------:R-:W-:Y:S01]  /*00a0*/  SHF.R.U32.HI R3, RZ, 0x3, R12 ;  /* 0x00000003ff037819 */ /* 0x000fe2000001160c */
[----:B----4-:R-:W-:-:S03]  /*00b0*/  IMAD.SHL.U32 R2, R2, 0x20, RZ ;  /* 0x0000002002027824 */ /* 0x010fc600078e00ff */
[----:B------:R-:W-:Y:S02]  /*00c0*/  LOP3.LUT R13, R0, 0x1c, R17, 0xf8, !PT ;  /* 0x0000001c000d7812 */ /* 0x000fe400078ef811 */
[----:B------:R-:W-:Y:S02]  /*00d0*/  SGXT.U32 R3, R3, 0x4 ;  /* 0x000000040303781a */ /* 0x000fe40000000000 */
[----:B------:R-:W-:Y:S02]  /*00e0*/  ISETP.GE.AND P0, PT, R13, 0x400, PT ;  /* 0x000004000d00780c */ /* 0x000fe40003f06270 */
[----:B------:R-:W-:Y:S02]  /*00f0*/  LOP3.LUT R6, R2, R3, RZ, 0xfc, !PT ;  /* 0x0000000302067212 */ /* 0x000fe400078efcff */
[----:B------:R-:W-:Y:S02]  /*0100*/  LOP3.LUT R7, R2, 0x10, R3, 0xfe, !PT ;  /* 0x0000001002077812 */ /* 0x000fe400078efe03 */
[C---:B------:R-:W-:Y:S01]  /*0110*/  ISETP.LT.AND P1, PT, R6.reuse, 0x80, !P0 ;  /* 0x000000800600780c */ /* 0x040fe20004721270 */
[--C-:B------:R-:W-:Y:S01]  /*0120*/  IMAD R15, R6, 0x400, R13.reuse ;  /* 0x00000400060f7824 */ /* 0x100fe200078e020d */
[C---:B------:R-:W-:Y:S01]  /*0130*/  ISETP.LT.AND P0, PT, R7.reuse, 0x80, !P0 ;  /* 0x000000800700780c */ /* 0x040fe20004701270 */
[----:B------:R-:W-:-:S02]  /*0140*/  IMAD R19, R7, 0x400, R13 ;  /* 0x0000040007137824 */ /* 0x000fc400078e020d */
[----:B--2---:R-:W-:Y:S01]  /*0150*/  IMAD.WIDE R14, R15, 0x4, R4 ;  /* 0x000000040f0e7825 */ /* 0x004fe200078e0204 */
[----:B------:R-:W-:-:S03]  /*0160*/  CS2R R6, SRZ ;  /* 0x0000000000067805 */ /* 0x000fc6000001ff00 */
[----:B------:R-:W-:Y:S01]  /*0170*/  IMAD.WIDE R18, R19, 0x4, R4 ;  /* 0x0000000413127825 */ /* 0x000fe200078e0204 */
[----:B------:R-:W-:-:S03]  /*0180*/  CS2R R4, SRZ ;  /* 0x0000000000047805 */ /* 0x000fc6000001ff00 */
[----:B------:R1:W2:Y:S04]  /*0190*/  @P1 LDG.E.EL.128 R8, desc[UR6][R14.64] ;  /* 0x000000060e081981 */ /* 0x0002a8000c2e1d00 */
[----:B------:R3:W4:Y:S01]  /*01a0*/  @P0 LDG.E.EL.128 R4, desc[UR6][R18.64] ;  /* 0x0000000612040981 */ /* 0x000722000c2e1d00 */
[----:B------:R-:W5:Y:S01]  /*01b0*/  S2UR UR5, SR_CgaCtaId ;  /* 0x00000000000579c3 */ /* 0x000f620000008800 */
[----:B------:R-:W-:Y:S01]  /*01c0*/  IMAD.SHL.U32 R13, R12, 0x80, RZ ;  /* 0x000000800c0d7824 */ /* 0x000fe200078e00ff */
[----:B------:R-:W-:Y:S01]  /*01d0*/  UMOV UR4, 0x400 ;  /* 0x0000040000047882 */ /* 0x000fe20000000000 */
[----:B------:R-:W-:Y:S02]  /*01e0*/  SHF.R.U32.HI R12, RZ, 0x1, R12 ;  /* 0x00000001ff0c7819 */ /* 0x000fe4000001160c */
[----:B------:R-:W-:-:S02]  /*01f0*/  LOP3.LUT R2, R2, 0x1c, R17, 0xf8, !PT ;  /* 0x0000001c02027812 */ /* 0x000fc400078ef811 */
[----:B------:R-:W-:Y:S02]  /*0200*/  LOP3.LUT R16, R13, 0x380, RZ, 0xc0, !PT ;  /* 0x000003800d107812 */ /* 0x000fe400078ec0ff */
[----:B-1----:R-:W-:Y:S02]  /*0210*/  LOP3.LUT R15, R12, 0x3c, RZ, 0xc0, !PT ;  /* 0x0000003c0c0f7812 */ /* 0x002fe400078ec0ff */
[----:B------:R-:W-:Y:S02]  /*0220*/  SHF.R.U32.HI R14, RZ, 0x3, R16 ;  /* 0x00000003ff0e7819 */ /* 0x000fe40000011610 */
[C---:B------:R-:W-:Y:S02]  /*0230*/  LOP3.LUT R13, R16.reuse, R3, RZ, 0xfc, !PT ;  /* 0x00000003100d7212 */ /* 0x040fe400078efcff */
[C---:B------:R-:W-:Y:S02]  /*0240*/  LOP3.LUT R20, R16.reuse, 0x20, RZ, 0xfc, !PT ;  /* 0x0000002010147812 */ /* 0x040fe400078efcff */
[----:B------:R-:W-:-:S02]  /*0250*/  LOP3.LUT R22, R16, 0x40, RZ, 0xfc, !PT ;  /* 0x0000004010167812 */ /* 0x000fc400078efcff */
[----:B------:R-:W-:Y:S02]  /*0260*/  LOP3.LUT R14, R14, R16, R3, 0xfe, !PT ;  /* 0x000000100e0e7212 */ /* 0x000fe400078efe03 */
[----:B------:R-:W-:Y:S02]  /*0270*/  LOP3.LUT R16, R16, 0x60, RZ, 0xfc, !PT ;  /* 0x0000006010107812 */ /* 0x000fe400078efcff */
[-C--:B------:R-:W-:Y:S01]  /*0280*/  LEA.HI R20, R20, R13.reuse, RZ, 0x1d ;  /* 0x0000000d14147211 */ /* 0x080fe200078fe8ff */
[----:B-----5:R-:W-:Y:S01]  /*0290*/  UPRMT UR4, UR5, 0x654, UR4 ;  /* 0x0000065405047896 */ /* 0x020fe20008000004 */
[-C--:B------:R-:W-:Y:S02]  /*02a0*/  LEA.HI R22, R22, R13.reuse, RZ, 0x1d ;  /* 0x0000000d16167211 */ /* 0x080fe400078fe8ff */
[----:B------:R-:W-:Y:S02]  /*02b0*/  LEA.HI R13, R16, R13, RZ, 0x1d ;  /* 0x0000000d100d7211 */ /* 0x000fe400078fe8ff */
[----:B------:R-:W-:-:S02]  /*02c0*/  LOP3.LUT R16, R17, 0x1fc, RZ, 0xc0, !PT ;  /* 0x000001fc11107812 */ /* 0x000fc400078ec0ff */
[----:B---3--:R-:W-:Y:S02]  /*02d0*/  LEA R19, R14, UR4, 0x2 ;  /* 0x000000040e137c11 */ /* 0x008fe4000f8e10ff */
[----:B------:R-:W-:Y:S01]  /*02e0*/  LEA R20, R20, UR4, 0x2 ;  /* 0x0000000414147c11 */ /* 0x000fe2000f8e10ff */
[----:B------:R-:W-:Y:S01]  /*02f0*/  IMAD.IADD R15, R16, 0x1, R15 ;  /* 0x00000001100f7824 */ /* 0x000fe200078e020f */
[----:B------:R-:W-:Y:S02]  /*0300*/  LEA R21, R22, UR4, 0x2 ;  /* 0x0000000416157c11 */ /* 0x000fe4000f8e10ff */
[----:B------:R-:W-:Y:S02]  /*0310*/  LEA R18, R13, UR4, 0x2 ;  /* 0x000000040d127c11 */ /* 0x000fe4000f8e10ff */
[----:B------:R-:W-:Y:S02]  /*0320*/  LEA R15, R15, UR4, 0x2 ;  /* 0x000000040f0f7c11 */ /* 0x000fe4000f8e10ff */
[----:B------:R-:W-:-:S02]  /*0330*/  SHF.R.S32.HI R17, RZ, 0x1f, R2 ;  /* 0x0000001fff117819 */ /* 0x000fc40000011402 */
[----:B------:R-:W-:Y:S02]  /*0340*/  ISETP.GE.AND P0, PT, R2, 0x80, PT ;  /* 0x000000800200780c */ /* 0x000fe40003f06270 */
[----:B------:R-:W-:Y:S01]  /*0350*/  LEA.HI R17, R17, R2, RZ, 0x5 ;  /* 0x0000000211117211 */ /* 0x000fe200078f28ff */
[----:B--2---:R-:W-:Y:S04]  /*0360*/  STS [R19], R8 ;  /* 0x0000000813007388 */ /* 0x004fe80000000800 */
[----:B------:R1:W-:Y:S04]  /*0370*/  STS [R20+0x80], R9 ;  /* 0x0000800914007388 */ /* 0x0003e80000000800 */
[----:B------:R2:W-:Y:S04]  /*0380*/  STS [R21+0x100], R10 ;  /* 0x0001000a15007388 */ /* 0x0005e80000000800 */
[----:B------:R-:W-:Y:S01]  /*0390*/  STS [R18+0x180], R11 ;  /* 0x0001800b12007388 */ /* 0x000fe20000000800 */
[----:B-1----:R-:W1:Y:S03]  /*03a0*/  LDC.64 R8, c[0x0][0x218] ;  /* 0x00008600ff087b82 */ /* 0x002e660000000a00 */
[----:B----4-:R3:W-:Y:S01]  /*03b0*/  STS [R19+0x40], R4 ;  /* 0x0000400413007388 */ /* 0x0107e20000000800 */
[C---:B--2---:R-:W-:Y:S01]  /*03c0*/  IMAD.SHL.U32 R10, R17.reuse, 0x400, RZ ;  /* 0x00000400110a7824 */ /* 0x044fe200078e00ff */
[----:B------:R-:W-:-:S02]  /*03d0*/  LOP3.LUT R17, R17, 0xffffffe0, RZ, 0xc0, !PT ;  /* 0xffffffe011117812 */ /* 0x000fc400078ec0ff */
[----:B------:R2:W-:Y:S02]  /*03e0*/  STS [R20+0xc0], R5 ;  /* 0x0000c00514007388 */ /* 0x0005e40000000800 */
[----:B------:R-:W-:Y:S02]  /*03f0*/  LOP3.LUT R10, R10, 0xffff8000, RZ, 0xc0, !PT ;  /* 0xffff80000a0a7812 */ /* 0x000fe400078ec0ff */
[----:B------:R-:W-:Y:S01]  /*0400*/  STS [R21+0x140], R6 ;  /* 0x0001400615007388 */ /* 0x000fe20000000800 */
[----:B---3--:R-:W-:-:S03]  /*0410*/  LOP3.LUT R4, R0, R3, RZ, 0xfc, !PT ;  /* 0x0000000300047212 */ /* 0x008fc600078efcff */
[----:B------:R-:W-:Y:S01]  /*0420*/  STS [R18+0x1c0], R7 ;  /* 0x0001c00712007388 */ /* 0x000fe20000000800 */
[----:B------:R-:W-:Y:S02]  /*0430*/  LOP3.LUT R0, R0, 0x10, R3, 0xfe, !PT ;  /* 0x0000001000007812 */ /* 0x000fe400078efe03 */
[----:B--2---:R-:W-:Y:S01]  /*0440*/  LOP3.LUT R5, R16, 0x200, RZ, 0xfc, !PT ;  /* 0x0000020010057812 */ /* 0x004fe200078efcff */
[----:B------:R-:W-:Y:S01]  /*0450*/  BAR.SYNC.DEFER_BLOCKING 0x0 ;  /* 0x0000000000007b1d */ /* 0x000fe20000010000 */
[----:B------:R-:W-:Y:S02]  /*0460*/  IADD3 R17, R10, R2, -R17 ;  /* 0x000000020a117210 */ /* 0x000fe40007ffe811 */
[----:B------:R-:W-:Y:S02]  /*0470*/  SHF.R.U32.HI R5, RZ, 0x3, R5 ;  /* 0x00000003ff057819 */ /* 0x000fe40000011605 */
[C---:B------:R-:W-:Y:S01]  /*0480*/  ISETP.LT.AND P1, PT, R4.reuse, 0x400, !P0 ;  /* 0x000004000400780c */ /* 0x040fe20004721270 */
[----:B------:R-:W-:Y:S01]  /*0490*/  IMAD R3, R4, 0x20, R17 ;  /* 0x0000002004037824 */ /* 0x000fe200078e0211 */
[----:B------:R-:W-:-:S02]  /*04a0*/  ISETP.LT.AND P0, PT, R0, 0x400, !P0 ;  /* 0x000004000000780c */ /* 0x000fc40004701270 */
[----:B------:R-:W-:Y:S01]  /*04b0*/  LOP3.LUT R5, R5, 0x7c, RZ, 0xc0, !PT ;  /* 0x0000007c05057812 */ /* 0x000fe200078ec0ff */
[----:B-1----:R-:W-:-:S04]  /*04c0*/  IMAD.WIDE R2, R3, 0x4, R8 ;  /* 0x0000000403027825 */ /* 0x002fc800078e0208 */
[----:B------:R-:W-:-:S05]  /*04d0*/  IMAD.IADD R5, R16, 0x1, R5 ;  /* 0x0000000110057824 */ /* 0x000fca00078e0205 */
[----:B------:R-:W-:Y:S01]  /*04e0*/  LEA R5, R5, UR4, 0x2 ;  /* 0x0000000405057c11 */ /* 0x000fe2000f8e10ff */
[----:B------:R-:W1:Y:S04]  /*04f0*/  LDS.128 R12, [R15] ;  /* 0x000000000f0c7984 */ /* 0x000e680000000c00 */
[----:B-1----:R1:W-:Y:S01]  /*0500*/  @P1 STG.E.128 desc[UR6][R2.64], R12 ;  /* 0x0000000c02001986 */ /* 0x0023e2000c101d06 */
[----:B------:R-:W-:Y:S05]  /*0510*/  @!P0 EXIT ;  /* 0x000000000000894d */ /* 0x000fea0003800000 */
[----:B------:R-:W0:Y:S01]  /*0520*/  LDS.128 R4, [R5+0x800] ;  /* 0x0008000005047984 */ /* 0x000e220000000c00 */
[----:B------:R-:W-:-:S04]  /*0530*/  IMAD R17, R0, 0x20, R17 ;  /* 0x0000002000117824 */ /* 0x000fc800078e0211 */
[----:B------:R-:W-:-:S05]  /*0540*/  IMAD.WIDE R8, R17, 0x4, R8 ;  /* 0x0000000411087825 */ /* 0x000fca00078e0208 */
[----:B0-----:R-:W-:Y:S01]  /*0550*/  STG.E.128 desc[UR6][R8.64], R4 ;  /* 0x0000000408007986 */ /* 0x001fe2000c101d06 */
[----:B------:R-:W-:Y:S05]  /*0560*/  EXIT ;  /* 0x000000000000794d */ /* 0x000fea0003800000 */
.L_x_0:
[----:B------:R-:W-:-:S00]  /*0570*/  BRA `(.L_x_0) ;  /* 0xfffffffc00fc7947 */ /* 0x000fc0000383ffff */
[----:B------:R-:W-:-:S00]  /*0580*/  NOP ;  /* 0x0000000000007918 */ /* 0x000fc00000000000 */
[----:B------:R-:W-:-:S00]  /*0590*/  NOP ;  /* 0x0000000000007918 */ /* 0x000fc00000000000 */
[----:B------:R-:W-:-:S00]  /*05a0*/  NOP ;  /* 0x0000000000007918 */ /* 0x000fc00000000000 */
[----:B------:R-:W-:-:S00]  /*05b0*/  NOP ;  /* 0x0000000000007918 */ /* 0x000fc00000000000 */
[----:B------:R-:W-:-:S00]  /*05c0*/  NOP ;  /* 0x0000000000007918 */ /* 0x000fc00000000000 */
[----:B------:R-:W-:-:S00]  /*05d0*/  NOP ;  /* 0x0000000000007918 */ /* 0x000fc00000000000 */
[----:B------:R-:W-:-:S00]  /*05e0*/  NOP ;  /* 0x0000000000007918 */ /* 0x000fc00000000000 */
[----:B------:R-:W-:-:S00]  /*05f0*/  NOP ;  /* 0x0000000000007918 */ /* 0x000fc00000000000 */
.L_x_1:


//--------------------- .nv.shared.triton_poi_fused_convolution_3 --------------------------
	.section	.nv.shared.triton_poi_fused_convolution_3,"aw",@nobits
	.sectionflags	@""
	.align	16
	.zero		1024


//--------------------- .nv.constant0.triton_poi_fused_convolution_3 --------------------------
	.section	.nv.constant0.triton_poi_fused_convolution_3,"a",@progbits
	.sectionflags	@""
	.align	4
.nv.constant0.triton_poi_fused_convolution_3:
	.zero		552
